//
// Generated by NVIDIA NVVM Compiler
//
// Compiler Build ID: CL-36424714
// Cuda compilation tools, release 13.0, V13.0.88
// Based on NVVM 20.0.0
//

.version 9.0
.target sm_100
.address_size 64

	// .globl	_Z6VecAddPKfS0_Pf

.visible .entry _Z6VecAddPKfS0_Pf(
	.param .u64 .ptr .align 1 _Z6VecAddPKfS0_Pf_param_0,
	.param .u64 .ptr .align 1 _Z6VecAddPKfS0_Pf_param_1,
	.param .u64 .ptr .align 1 _Z6VecAddPKfS0_Pf_param_2
)
{
	.reg .b32 	%r<5>;
	.reg .b32 	%f<4>;
	.reg .b64 	%rd<11>;

	ld.param.u64 	%rd1, [_Z6VecAddPKfS0_Pf_param_0];
	ld.param.u64 	%rd2, [_Z6VecAddPKfS0_Pf_param_1];
	ld.param.u64 	%rd3, [_Z6VecAddPKfS0_Pf_param_2];
	cvta.to.global.u64 	%rd4, %rd3;
	cvta.to.global.u64 	%rd5, %rd2;
	cvta.to.global.u64 	%rd6, %rd1;
	mov.u32 	%r1, %ntid.x;
	mov.u32 	%r2, %ctaid.x;
	mov.u32 	%r3, %tid.x;
	mad.lo.s32 	%r4, %r1, %r2, %r3;
	mul.wide.s32 	%rd7, %r4, 4;
	add.s64 	%rd8, %rd6, %rd7;
	ld.global.f32 	%f1, [%rd8];
	add.s64 	%rd9, %rd5, %rd7;
	ld.global.f32 	%f2, [%rd9];
	add.f32 	%f3, %f1, %f2;
	add.s64 	%rd10, %rd4, %rd7;
	st.global.f32 	[%rd10], %f3;
	ret;

}


// ===== COMPILED SASS (sm_100) =====

	.target	sm_100

	.elftype	@"ET_EXEC"


//--------------------- .note.nv.tkinfo           --------------------------
	.section	.note.nv.tkinfo,"",@"SHT_NOTE"
	.sectionflags	@"SHF_NOTE_NV_TKINFO"
	.tkinfo
        /*0018*/ 	.word	0x00000002
        /*0030*/ 	.string	""
        /*0030*/ 	.string	"ptxas"
        /*0030*/ 	.string	"Cuda compilation tools, release 13.0, V13.0.88"
        /*0030*/ 	.string	"Build cuda_13.0.r13.0/compiler.36424714_0"
        /*0030*/ 	.string	"-arch sm_100 -m 64 "



//--------------------- .note.nv.cuinfo           --------------------------
	.section	.note.nv.cuinfo,"",@"SHT_NOTE"
	.sectionflags	@"SHF_NOTE_NV_CUINFO"
        /*0018*/ 	.short	0x0002
        /*001a*/ 	.short	0x0064
        /*001c*/ 	.short	0x0082
	.zero		2


//--------------------- .nv.info                  --------------------------
	.section	.nv.info,"",@"SHT_CUDA_INFO"
	.align	4


	//----- nvinfo : EIATTR_REGCOUNT
	.align		4
        /*0000*/ 	.byte	0x04, 0x2f
        /*0002*/ 	.short	(.L_1 - .L_0)
	.align		4
.L_0:
        /*0004*/ 	.word	index@(_Z6VecAddPKfS0_Pf)
        /*0008*/ 	.word	0x0000000c


	//----- nvinfo : EIATTR_FRAME_SIZE
	.align		4
.L_1:
        /*000c*/ 	.byte	0x04, 0x11
        /*000e*/ 	.short	(.L_3 - .L_2)
	.align		4
.L_2:
        /*0010*/ 	.word	index@(_Z6VecAddPKfS0_Pf)
        /*0014*/ 	.word	0x00000000


	//----- nvinfo : EIATTR_MIN_STACK_SIZE
	.align		4
.L_3:
        /*0018*/ 	.byte	0x04, 0x12
        /*001a*/ 	.short	(.L_5 - .L_4)
	.align		4
.L_4:
        /*001c*/ 	.word	index@(_Z6VecAddPKfS0_Pf)
        /*0020*/ 	.word	0x00000000
.L_5:


//--------------------- .nv.compat                --------------------------
	.section	.nv.compat,"",@"SHT_CUDA_COMPAT_INFO"
	.align	4
        /*0000*/ 	.byte	0x02, 0x09, 0x00, 0x00, 0x02, 0x02, 0x01, 0x00, 0x02, 0x05, 0x05, 0x00, 0x03, 0x07, 0x01, 0x01
        /*0010*/ 	.byte	0x02, 0x03, 0x00, 0x00, 0x02, 0x06, 0x01, 0x00, 0x04, 0x0b, 0x08, 0x00, 0x09, 0x00, 0x00, 0x00
        /*0020*/ 	.byte	0x00, 0x00, 0x00, 0x00


//--------------------- .nv.info._Z6VecAddPKfS0_Pf --------------------------
	.section	.nv.info._Z6VecAddPKfS0_Pf,"",@"SHT_CUDA_INFO"
	.sectionflags	@""
	.align	4


	//----- nvinfo : EIATTR_CUDA_API_VERSION
	.align		4
        /*0000*/ 	.byte	0x04, 0x37
        /*0002*/ 	.short	(.L_7 - .L_6)
.L_6:
        /*0004*/ 	.word	0x00000082


	//----- nvinfo : EIATTR_KPARAM_INFO
	.align		4
.L_7:
        /*0008*/ 	.byte	0x04, 0x17
        /*000a*/ 	.short	(.L_9 - .L_8)
.L_8:
        /*000c*/ 	.word	0x00000000
        /*0010*/ 	.short	0x0002
        /*0012*/ 	.short	0x0010
        /*0014*/ 	.byte	0x00, 0xf5, 0x21, 0x00


	//----- nvinfo : EIATTR_KPARAM_INFO
	.align		4
.L_9:
        /*0018*/ 	.byte	0x04, 0x17
        /*001a*/ 	.short	(.L_11 - .L_10)
.L_10:
        /*001c*/ 	.word	0x00000000
        /*0020*/ 	.short	0x0001
        /*0022*/ 	.short	0x0008
        /*0024*/ 	.byte	0x00, 0xf5, 0x21, 0x00


	//----- nvinfo : EIATTR_KPARAM_INFO
	.align		4
.L_11:
        /*0028*/ 	.byte	0x04, 0x17
        /*002a*/ 	.short	(.L_13 - .L_12)
.L_12:
        /*002c*/ 	.word	0x00000000
        /*0030*/ 	.short	0x0000
        /*0032*/ 	.short	0x0000
        /*0034*/ 	.byte	0x00, 0xf5, 0x21, 0x00


	//----- nvinfo : EIATTR_SPARSE_MMA_MASK
	.align		4
.L_13:
        /*0038*/ 	.byte	0x03, 0x50
        /*003a*/ 	.short	0x0000


	//----- nvinfo : EIATTR_MAXREG_COUNT
	.align		4
        /*003c*/ 	.byte	0x03, 0x1b
        /*003e*/ 	.short	0x00ff


	//----- nvinfo : EIATTR_MERCURY_ISA_VERSION
	.align		4
        /*0040*/ 	.byte	0x03, 0x5f
        /*0042*/ 	.short	0x0101


	//----- nvinfo : EIATTR_VRC_CTA_INIT_COUNT
	.align		4
        /*0044*/ 	.byte	0x02, 0x4a
	.zero		1
	.zero		1


	//----- nvinfo : EIATTR_EXIT_INSTR_OFFSETS
	.align		4
        /*0048*/ 	.byte	0x04, 0x1c
        /*004a*/ 	.short	(.L_15 - .L_14)


	//   ....[0]....
.L_14:
        /*004c*/ 	.word	0x00000100


	//----- nvinfo : EIATTR_CBANK_PARAM_SIZE
	.align		4
.L_15:
        /*0050*/ 	.byte	0x03, 0x19
        /*0052*/ 	.short	0x0018


	//----- nvinfo : EIATTR_PARAM_CBANK
	.align		4
        /*0054*/ 	.byte	0x04, 0x0a
        /*0056*/ 	.short	(.L_17 - .L_16)
	.align		4
.L_16:
        /*0058*/ 	.word	index@(.nv.constant0._Z6VecAddPKfS0_Pf)
        /*005c*/ 	.short	0x0380
        /*005e*/ 	.short	0x0018


	//----- nvinfo : EIATTR_SW_WAR
	.align		4
.L_17:
        /*0060*/ 	.byte	0x04, 0x36
        /*0062*/ 	.short	(.L_19 - .L_18)
.L_18:
        /*0064*/ 	.word	0x00000008
.L_19:


//--------------------- .nv.callgraph             --------------------------
	.section	.nv.callgraph,"",@"SHT_CUDA_CALLGRAPH"
	.align	4
	.sectionentsize	8
	.align		4
        /*0000*/ 	.word	0x00000000
	.align		4
        /*0004*/ 	.word	0xffffffff
	.align		4
        /*0008*/ 	.word	0x00000000
	.align		4
        /*000c*/ 	.word	0xfffffffe
	.align		4
        /*0010*/ 	.word	0x00000000
	.align		4
        /*0014*/ 	.word	0xfffffffd
	.align		4
        /*0018*/ 	.word	0x00000000
	.align		4
        /*001c*/ 	.word	0xfffffffc


//--------------------- .text._Z6VecAddPKfS0_Pf   --------------------------
	.section	.text._Z6VecAddPKfS0_Pf,"ax",@progbits
	.align	128
        .global         _Z6VecAddPKfS0_Pf
        .type           _Z6VecAddPKfS0_Pf,@function
        .size           _Z6VecAddPKfS0_Pf,(.L_x_1 - _Z6VecAddPKfS0_Pf)
        .other          _Z6VecAddPKfS0_Pf,@"STO_CUDA_ENTRY STV_DEFAULT"
_Z6VecAddPKfS0_Pf:
.text._Z6VecAddPKfS0_Pf:
[----:B------:R-:W-:Y:S01]  /*0000*/  LDC R1, c[0x0][0x37c] ;  /* 0x0000df00ff017b82 */ /* 0x000fe20000000800 */
[----:B------:R-:W0:Y:S07]  /*0010*/  S2R R9, SR_CTAID.X ;  /* 0x0000000000097919 */ /* 0x000e2e0000002500 */
[----:B------:R-:W1:Y:S01]  /*0020*/  LDC.64 R2, c[0x0][0x380] ;  /* 0x0000e000ff027b82 */ /* 0x000e620000000a00 */
[----:B------:R-:W0:Y:S01]  /*0030*/  LDCU UR6, c[0x0][0x360] ;  /* 0x00006c00ff0677ac */ /* 0x000e220008000800 */
[----:B------:R-:W0:Y:S01]  /*0040*/  S2R R0, SR_TID.X ;  /* 0x0000000000007919 */ /* 0x000e220000002100 */
[----:B------:R-:W2:Y:S05]  /*0050*/  LDCU.64 UR4, c[0x0][0x358] ;  /* 0x00006b00ff0477ac */ /* 0x000eaa0008000a00 */
[----:B------:R-:W3:Y:S08]  /*0060*/  LDC.64 R4, c[0x0][0x388] ;  /* 0x0000e200ff047b82 */ /* 0x000ef00000000a00 */
[----:B------:R-:W4:Y:S01]  /*0070*/  LDC.64 R6, c[0x0][0x390] ;  /* 0x0000e400ff067b82 */ /* 0x000f220000000a00 */
[----:B0-----:R-:W-:-:S04]  /*0080*/  IMAD R9, R9, UR6, R0 ;  /* 0x0000000609097c24 */ /* 0x001fc8000f8e0200 */
[----:B-1----:R-:W-:-:S04]  /*0090*/  IMAD.WIDE R2, R9, 0x4, R2 ;  /* 0x0000000409027825 */ /* 0x002fc800078e0202 */
[C---:B---3--:R-:W-:Y:S02]  /*00a0*/  IMAD.WIDE R4, R9.reuse, 0x4, R4 ;  /* 0x0000000409047825 */ /* 0x048fe400078e0204 */
[----:B--2---:R-:W2:Y:S04]  /*00b0*/  LDG.E R2, desc[UR4][R2.64] ;  /* 0x0000000402027981 */ /* 0x004ea8000c1e1900 */
[----:B------:R-:W2:Y:S01]  /*00c0*/  LDG.E R5, desc[UR4][R4.64] ;  /* 0x0000000404057981 */ /* 0x000ea2000c1e1900 */
[----:B----4-:R-:W-:-:S04]  /*00d0*/  IMAD.WIDE R6, R9, 0x4, R6 ;  /* 0x0000000409067825 */ /* 0x010fc800078e0206 */
[----:B--2---:R-:W-:-:S05]  /*00e0*/  FADD R9, R2, R5 ;  /* 0x0000000502097221 */ /* 0x004fca0000000000 */
[----:B------:R-:W-:Y:S01]  /*00f0*/  STG.E desc[UR4][R6.64], R9 ;  /* 0x0000000906007986 */ /* 0x000fe2000c101904 */
[----:B------:R-:W-:Y:S05]  /*0100*/  EXIT ;  /* 0x000000000000794d */ /* 0x000fea0003800000 */
.L_x_0:
[----:B------:R-:W-:-:S00]  /*0110*/  BRA `(.L_x_0) ;  /* 0xfffffffc00fc7947 */ /* 0x000fc0000383ffff */
[----:B------:R-:W-:-:S00]  /*0120*/  NOP ;  /* 0x0000000000007918 */ /* 0x000fc00000000000 */
        /* <DEDUP_REMOVED lines=13> */
.L_x_1:


//--------------------- .nv.shared.reserved.0     --------------------------
	.section	.nv.shared.reserved.0,"aw",@nobits
	.weak		__nv_reservedSMEM_offset_0_alias
	.size		__nv_reservedSMEM_offset_0_alias, 0, 64
	.other		__nv_reservedSMEM_offset_0_alias,@"STO_CUDA_RESERVED_SHARED STV_DEFAULT"
__nv_reservedSMEM_offset_0_alias:
	.zero		0
	.zero		64


//--------------------- .nv.constant0._Z6VecAddPKfS0_Pf --------------------------
	.section	.nv.constant0._Z6VecAddPKfS0_Pf,"a",@progbits
	.sectionflags	@""
	.align	4
.nv.constant0._Z6VecAddPKfS0_Pf:
	.zero		920


//--------------------- SYMBOLS --------------------------

	.type		.nv.reservedSmem.offset0,@object
	.size		.nv.reservedSmem.offset0,0x4
